	.headerflags	@"EF_CUDA_TEXMODE_UNIFIED EF_CUDA_64BIT_ADDRESS EF_CUDA_SM75 EF_CUDA_VIRTUAL_SM(EF_CUDA_SM75)"
	.elftype	@"ET_EXEC"


//--------------------- .nv.info                  --------------------------
	.section	.nv.info,"",@"SHT_CUDA_INFO"
	.align	4


	//----- nvinfo : EIATTR_REGCOUNT
	.align		4
        /*0000*/ 	.byte	0x04, 0x2f
        /*0002*/ 	.short	(.L_1 - .L_0)
	.align		4
.L_0:
        /*0004*/ 	.word	index@(_Z6kernelPiii)
        /*0008*/ 	.word	0x00000004


	//----- nvinfo : EIATTR_MAX_STACK_SIZE
	.align		4
.L_1:
        /*000c*/ 	.byte	0x04, 0x23
        /*000e*/ 	.short	(.L_3 - .L_2)
	.align		4
.L_2:
        /*0010*/ 	.word	index@(_Z6kernelPiii)
        /*0014*/ 	.word	0x00000000


	//----- nvinfo : EIATTR_MIN_STACK_SIZE
	.align		4
.L_3:
        /*0018*/ 	.byte	0x04, 0x12
        /*001a*/ 	.short	(.L_5 - .L_4)
	.align		4
.L_4:
        /*001c*/ 	.word	index@(_Z6kernelPiii)
        /*0020*/ 	.word	0x00000000


	//----- nvinfo : EIATTR_FRAME_SIZE
	.align		4
.L_5:
        /*0024*/ 	.byte	0x04, 0x11
        /*0026*/ 	.short	(.L_7 - .L_6)
	.align		4
.L_6:
        /*0028*/ 	.word	index@(_Z6kernelPiii)
        /*002c*/ 	.word	0x00000000
.L_7:


//--------------------- .nv.info._Z6kernelPiii    --------------------------
	.section	.nv.info._Z6kernelPiii,"",@"SHT_CUDA_INFO"
	.align	4


	//----- nvinfo : EIATTR_PARAM_CBANK
	.align		4
        /*0000*/ 	.byte	0x04, 0x0a
        /*0002*/ 	.short	(.L_9 - .L_8)
	.align		4
.L_8:
        /*0004*/ 	.word	index@(.nv.constant0._Z6kernelPiii)
        /*0008*/ 	.short	0x0160
        /*000a*/ 	.short	0x0010


	//----- nvinfo : EIATTR_CBANK_PARAM_SIZE
	.align		4
.L_9:
        /*000c*/ 	.byte	0x03, 0x19
        /*000e*/ 	.short	0x0010


	//----- nvinfo : EIATTR_KPARAM_INFO
	.align		4
        /*0010*/ 	.byte	0x04, 0x17
        /*0012*/ 	.short	(.L_11 - .L_10)
.L_10:
        /*0014*/ 	.word	0x00000000
        /*0018*/ 	.short	0x0002
        /*001a*/ 	.short	0x000c
        /*001c*/ 	.byte	0x00, 0xf0, 0x11, 0x00


	//----- nvinfo : EIATTR_KPARAM_INFO
	.align		4
.L_11:
        /*0020*/ 	.byte	0x04, 0x17
        /*0022*/ 	.short	(.L_13 - .L_12)
.L_12:
        /*0024*/ 	.word	0x00000000
        /*0028*/ 	.short	0x0001
        /*002a*/ 	.short	0x0008
        /*002c*/ 	.byte	0x00, 0xf0, 0x11, 0x00


	//----- nvinfo : EIATTR_KPARAM_INFO
	.align		4
.L_13:
        /*0030*/ 	.byte	0x04, 0x17
        /*0032*/ 	.short	(.L_15 - .L_14)
.L_14:
        /*0034*/ 	.word	0x00000000
        /*0038*/ 	.short	0x0000
        /*003a*/ 	.short	0x0000
        /*003c*/ 	.byte	0x00, 0xf0, 0x21, 0x00


	//----- nvinfo : EIATTR_MAXREG_COUNT
	.align		4
.L_15:
        /*0040*/ 	.byte	0x03, 0x1b
        /*0042*/ 	.short	0x00ff


	//----- nvinfo : EIATTR_EXIT_INSTR_OFFSETS
	.align		4
        /*0044*/ 	.byte	0x04, 0x1c
        /*0046*/ 	.short	(.L_17 - .L_16)


	//   ....[0]....
.L_16:
        /*0048*/ 	.word	0x00000050
.L_17:


//--------------------- .nv.constant0._Z6kernelPiii --------------------------
	.section	.nv.constant0._Z6kernelPiii,"a",@progbits
	.align	4
.nv.constant0._Z6kernelPiii:
	.zero		368


//--------------------- .text._Z6kernelPiii       --------------------------
	.section	.text._Z6kernelPiii,"ax",@progbits
	.sectioninfo	@"SHI_REGISTERS=4"
	.align	128
        .global         _Z6kernelPiii
        .type           _Z6kernelPiii,@function
        .size           _Z6kernelPiii,(.L_x_1 - _Z6kernelPiii)
        .other          _Z6kernelPiii,@"STO_CUDA_ENTRY STV_DEFAULT"
_Z6kernelPiii:
.text._Z6kernelPiii:
[----:B------:R-:W-:-:S08]  /*0000*/  IMAD.MOV.U32 R1, RZ, RZ, c[0x0][0x28] ;  /* 0x00000a00ff017624 */ /* 0x000fd000078e00ff */
[----:B------:R-:W-:Y:S01]  /*0010*/  MOV R0, c[0x0][0x16c] ;  /* 0x00005b0000007a02 */ /* 0x000fe20000000f00 */
[----:B------:R-:W-:-:S03]  /*0020*/  ULDC.64 UR4, c[0x0][0x160] ;  /* 0x0000580000047ab9 */ /* 0x000fc60000000a00 */
[----:B------:R-:W-:-:S08]  /*0030*/  IADD3 R0, R0, c[0x0][0x168], RZ ;  /* 0x00005a0000007a10 */ /* 0x000fd00007ffe0ff */
[----:B------:R-:W-:Y:S01]  /*0040*/  STG.E.SYS [UR4], R0 ;  /* 0x00000000ff007986 */ /* 0x000fe2000c10e904 */
[----:B------:R-:W-:Y:S05]  /*0050*/  EXIT ;  /* 0x000000000000794d */ /* 0x000fea0003800000 */
.L_x_0:
[----:B------:R-:W-:-:S00]  /*0060*/  BRA `(.L_x_0) ;  /* 0xfffffff000007947 */ /* 0x000fc0000383ffff */
[----:B------:R-:W-:-:S00]  /*0070*/  NOP ;  /* 0x0000000000007918 */ /* 0x000fc00000000000 */
.L_x_1:
